.version 7.0
.target sm_70
.address_size 64

// Optimized 2D convolution kernel
.visible .entry conv2d_fp32(
    .param .u64 input,          // Input tensor
    .param .u64 weights,        // Convolution weights
    .param .u64 output,         // Output tensor
    .param .u64 bias,           // Optional bias
    .param .u32 batch_size,     // Dimensions
    .param .u32 in_channels,
    .param .u32 out_channels,
    .param .u32 height,
    .param .u32 width,
    .param .u32 kernel_h,
    .param .u32 kernel_w,
    .param .u32 stride_h,
    .param .u32 stride_w,
    .param .u32 pad_h,
    .param .u32 pad_w
) {
    .reg .pred %p<8>;
    .reg .b32 %r<64>;
    .reg .b64 %rd<32>;
    .reg .f32 %f<128>;

    // Shared memory for input and weight tiles
    .shared .align 16 .b32 tile_input[2048];
    .shared .align 16 .b32 tile_weight[2048];

    // Calculate thread indices
    mov.u32 %r1, %ctaid.x;     // Block ID x
    mov.u32 %r2, %ctaid.y;     // Block ID y
    mov.u32 %r3, %ctaid.z;     // Block ID z
    mov.u32 %r4, %tid.x;       // Thread ID x
    mov.u32 %r5, %tid.y;       // Thread ID y

    // Calculate output position
    // ... (implement position calculation)

    // Initialize accumulator
    mov.f32 %f1, 0f00000000;

    // Main convolution loop
    // For each kernel position
KERNEL_LOOP_START:
    // Load input tile
    // ... (implement tile loading)

    // Load weight tile
    // ... (implement weight loading)

    // Synchronize threads
    bar.sync 0;

    // Compute convolution for this position
    // ... (implement convolution computation)

    // Check loop conditions and branch
    add.u32 %r20, %r20, 1;
    setp.lt.u32 %p1, %r20, %r21;
    @%p1 bra KERNEL_LOOP_START;

    // Load bias if present
    // ... (implement bias addition)

    // Store result
    // ... (implement result storing)

END:
    ret;
}


// ===== COMPILED SASS (sm_100) =====

	.target	sm_100

	.elftype	@"ET_EXEC"


//--------------------- .note.nv.tkinfo           --------------------------
	.section	.note.nv.tkinfo,"",@"SHT_NOTE"
	.sectionflags	@"SHF_NOTE_NV_TKINFO"
	.tkinfo
        /*0018*/ 	.word	0x00000002
        /*0030*/ 	.string	""
        /*0030*/ 	.string	"ptxas"
        /*0030*/ 	.string	"Cuda compilation tools, release 13.0, V13.0.88"
        /*0030*/ 	.string	"Build cuda_13.0.r13.0/compiler.36424714_0"
        /*0030*/ 	.string	"-arch sm_100 "



//--------------------- .note.nv.cuinfo           --------------------------
	.section	.note.nv.cuinfo,"",@"SHT_NOTE"
	.sectionflags	@"SHF_NOTE_NV_CUINFO"
        /*0018*/ 	.short	0x0002
        /*001a*/ 	.short	0x0046
        /*001c*/ 	.short	0x0082
	.zero		2


//--------------------- .nv.info                  --------------------------
	.section	.nv.info,"",@"SHT_CUDA_INFO"
	.align	4


	//----- nvinfo : EIATTR_REGCOUNT
	.align		4
        /*0000*/ 	.byte	0x04, 0x2f
        /*0002*/ 	.short	(.L_1 - .L_0)
	.align		4
.L_0:
        /*0004*/ 	.word	index@(conv2d_fp32)
        /*0008*/ 	.word	0x00000004


	//----- nvinfo : EIATTR_FRAME_SIZE
	.align		4
.L_1:
        /*000c*/ 	.byte	0x04, 0x11
        /*000e*/ 	.short	(.L_3 - .L_2)
	.align		4
.L_2:
        /*0010*/ 	.word	index@(conv2d_fp32)
        /*0014*/ 	.word	0x00000000


	//----- nvinfo : EIATTR_MIN_STACK_SIZE
	.align		4
.L_3:
        /*0018*/ 	.byte	0x04, 0x12
        /*001a*/ 	.short	(.L_5 - .L_4)
	.align		4
.L_4:
        /*001c*/ 	.word	index@(conv2d_fp32)
        /*0020*/ 	.word	0x00000000
.L_5:


//--------------------- .nv.compat                --------------------------
	.section	.nv.compat,"",@"SHT_CUDA_COMPAT_INFO"
	.align	4
        /*0000*/ 	.byte	0x02, 0x09, 0x00, 0x00, 0x02, 0x02, 0x01, 0x00, 0x02, 0x05, 0x05, 0x00, 0x03, 0x07, 0x01, 0x01
        /*0010*/ 	.byte	0x02, 0x03, 0x00, 0x00, 0x02, 0x06, 0x01, 0x00, 0x04, 0x0b, 0x08, 0x00, 0x09, 0x00, 0x00, 0x00
        /*0020*/ 	.byte	0x00, 0x00, 0x00, 0x00


//--------------------- .nv.info.conv2d_fp32      --------------------------
	.section	.nv.info.conv2d_fp32,"",@"SHT_CUDA_INFO"
	.sectionflags	@""
	.align	4


	//----- nvinfo : EIATTR_CUDA_API_VERSION
	.align		4
        /*0000*/ 	.byte	0x04, 0x37
        /*0002*/ 	.short	(.L_7 - .L_6)
.L_6:
        /*0004*/ 	.word	0x00000082


	//----- nvinfo : EIATTR_KPARAM_INFO
	.align		4
.L_7:
        /*0008*/ 	.byte	0x04, 0x17
        /*000a*/ 	.short	(.L_9 - .L_8)
.L_8:
        /*000c*/ 	.word	0x00000000
        /*0010*/ 	.short	0x000e
        /*0012*/ 	.short	0x0048
        /*0014*/ 	.byte	0x00, 0xf0, 0x11, 0x00


	//----- nvinfo : EIATTR_KPARAM_INFO
	.align		4
.L_9:
        /*0018*/ 	.byte	0x04, 0x17
        /*001a*/ 	.short	(.L_11 - .L_10)
.L_10:
        /*001c*/ 	.word	0x00000000
        /*0020*/ 	.short	0x000d
        /*0022*/ 	.short	0x0044
        /*0024*/ 	.byte	0x00, 0xf0, 0x11, 0x00


	//----- nvinfo : EIATTR_KPARAM_INFO
	.align		4
.L_11:
        /*0028*/ 	.byte	0x04, 0x17
        /*002a*/ 	.short	(.L_13 - .L_12)
.L_12:
        /*002c*/ 	.word	0x00000000
        /*0030*/ 	.short	0x000c
        /*0032*/ 	.short	0x0040
        /*0034*/ 	.byte	0x00, 0xf0, 0x11, 0x00


	//----- nvinfo : EIATTR_KPARAM_INFO
	.align		4
.L_13:
        /*0038*/ 	.byte	0x04, 0x17
        /*003a*/ 	.short	(.L_15 - .L_14)
.L_14:
        /*003c*/ 	.word	0x00000000
        /*0040*/ 	.short	0x000b
        /*0042*/ 	.short	0x003c
        /*0044*/ 	.byte	0x00, 0xf0, 0x11, 0x00


	//----- nvinfo : EIATTR_KPARAM_INFO
	.align		4
.L_15:
        /*0048*/ 	.byte	0x04, 0x17
        /*004a*/ 	.short	(.L_17 - .L_16)
.L_16:
        /*004c*/ 	.word	0x00000000
        /*0050*/ 	.short	0x000a
        /*0052*/ 	.short	0x0038
        /*0054*/ 	.byte	0x00, 0xf0, 0x11, 0x00


	//----- nvinfo : EIATTR_KPARAM_INFO
	.align		4
.L_17:
        /*0058*/ 	.byte	0x04, 0x17
        /*005a*/ 	.short	(.L_19 - .L_18)
.L_18:
        /*005c*/ 	.word	0x00000000
        /*0060*/ 	.short	0x0009
        /*0062*/ 	.short	0x0034
        /*0064*/ 	.byte	0x00, 0xf0, 0x11, 0x00


	//----- nvinfo : EIATTR_KPARAM_INFO
	.align		4
.L_19:
        /*0068*/ 	.byte	0x04, 0x17
        /*006a*/ 	.short	(.L_21 - .L_20)
.L_20:
        /*006c*/ 	.word	0x00000000
        /*0070*/ 	.short	0x0008
        /*0072*/ 	.short	0x0030
        /*0074*/ 	.byte	0x00, 0xf0, 0x11, 0x00


	//----- nvinfo : EIATTR_KPARAM_INFO
	.align		4
.L_21:
        /*0078*/ 	.byte	0x04, 0x17
        /*007a*/ 	.short	(.L_23 - .L_22)
.L_22:
        /*007c*/ 	.word	0x00000000
        /*0080*/ 	.short	0x0007
        /*0082*/ 	.short	0x002c
        /*0084*/ 	.byte	0x00, 0xf0, 0x11, 0x00


	//----- nvinfo : EIATTR_KPARAM_INFO
	.align		4
.L_23:
        /*0088*/ 	.byte	0x04, 0x17
        /*008a*/ 	.short	(.L_25 - .L_24)
.L_24:
        /*008c*/ 	.word	0x00000000
        /*0090*/ 	.short	0x0006
        /*0092*/ 	.short	0x0028
        /*0094*/ 	.byte	0x00, 0xf0, 0x11, 0x00


	//----- nvinfo : EIATTR_KPARAM_INFO
	.align		4
.L_25:
        /*0098*/ 	.byte	0x04, 0x17
        /*009a*/ 	.short	(.L_27 - .L_26)
.L_26:
        /*009c*/ 	.word	0x00000000
        /*00a0*/ 	.short	0x0005
        /*00a2*/ 	.short	0x0024
        /*00a4*/ 	.byte	0x00, 0xf0, 0x11, 0x00


	//----- nvinfo : EIATTR_KPARAM_INFO
	.align		4
.L_27:
        /*00a8*/ 	.byte	0x04, 0x17
        /*00aa*/ 	.short	(.L_29 - .L_28)
.L_28:
        /*00ac*/ 	.word	0x00000000
        /*00b0*/ 	.short	0x0004
        /*00b2*/ 	.short	0x0020
        /*00b4*/ 	.byte	0x00, 0xf0, 0x11, 0x00


	//----- nvinfo : EIATTR_KPARAM_INFO
	.align		4
.L_29:
        /*00b8*/ 	.byte	0x04, 0x17
        /*00ba*/ 	.short	(.L_31 - .L_30)
.L_30:
        /*00bc*/ 	.word	0x00000000
        /*00c0*/ 	.short	0x0003
        /*00c2*/ 	.short	0x0018
        /*00c4*/ 	.byte	0x00, 0xf0, 0x21, 0x00


	//----- nvinfo : EIATTR_KPARAM_INFO
	.align		4
.L_31:
        /*00c8*/ 	.byte	0x04, 0x17
        /*00ca*/ 	.short	(.L_33 - .L_32)
.L_32:
        /*00cc*/ 	.word	0x00000000
        /*00d0*/ 	.short	0x0002
        /*00d2*/ 	.short	0x0010
        /*00d4*/ 	.byte	0x00, 0xf0, 0x21, 0x00


	//----- nvinfo : EIATTR_KPARAM_INFO
	.align		4
.L_33:
        /*00d8*/ 	.byte	0x04, 0x17
        /*00da*/ 	.short	(.L_35 - .L_34)
.L_34:
        /*00dc*/ 	.word	0x00000000
        /*00e0*/ 	.short	0x0001
        /*00e2*/ 	.short	0x0008
        /*00e4*/ 	.byte	0x00, 0xf0, 0x21, 0x00


	//----- nvinfo : EIATTR_KPARAM_INFO
	.align		4
.L_35:
        /*00e8*/ 	.byte	0x04, 0x17
        /*00ea*/ 	.short	(.L_37 - .L_36)
.L_36:
        /*00ec*/ 	.word	0x00000000
        /*00f0*/ 	.short	0x0000
        /*00f2*/ 	.short	0x0000
        /*00f4*/ 	.byte	0x00, 0xf0, 0x21, 0x00


	//----- nvinfo : EIATTR_SPARSE_MMA_MASK
	.align		4
.L_37:
        /*00f8*/ 	.byte	0x03, 0x50
        /*00fa*/ 	.short	0x0000


	//----- nvinfo : EIATTR_MAXREG_COUNT
	.align		4
        /*00fc*/ 	.byte	0x03, 0x1b
        /*00fe*/ 	.short	0x00ff


	//----- nvinfo : EIATTR_NUM_BARRIERS
	.align		4
        /*0100*/ 	.byte	0x02, 0x4c
        /*0102*/ 	.byte	0x01
	.zero		1


	//----- nvinfo : EIATTR_MERCURY_ISA_VERSION
	.align		4
        /*0104*/ 	.byte	0x03, 0x5f
        /*0106*/ 	.short	0x0101


	//----- nvinfo : EIATTR_VRC_CTA_INIT_COUNT
	.align		4
        /*0108*/ 	.byte	0x02, 0x4a
	.zero		1
	.zero		1


	//----- nvinfo : EIATTR_EXIT_INSTR_OFFSETS
	.align		4
        /*010c*/ 	.byte	0x04, 0x1c
        /*010e*/ 	.short	(.L_39 - .L_38)


	//   ....[0]....
.L_38:
        /*0110*/ 	.word	0x00000050


	//----- nvinfo : EIATTR_CBANK_PARAM_SIZE
	.align		4
.L_39:
        /*0114*/ 	.byte	0x03, 0x19
        /*0116*/ 	.short	0x004c


	//----- nvinfo : EIATTR_PARAM_CBANK
	.align		4
        /*0118*/ 	.byte	0x04, 0x0a
        /*011a*/ 	.short	(.L_41 - .L_40)
	.align		4
.L_40:
        /*011c*/ 	.word	index@(.nv.constant0.conv2d_fp32)
        /*0120*/ 	.short	0x0380
        /*0122*/ 	.short	0x004c


	//----- nvinfo : EIATTR_SW_WAR
	.align		4
.L_41:
        /*0124*/ 	.byte	0x04, 0x36
        /*0126*/ 	.short	(.L_43 - .L_42)
.L_42:
        /*0128*/ 	.word	0x00000008
.L_43:


//--------------------- .nv.callgraph             --------------------------
	.section	.nv.callgraph,"",@"SHT_CUDA_CALLGRAPH"
	.align	4
	.sectionentsize	8
	.align		4
        /*0000*/ 	.word	0x00000000
	.align		4
        /*0004*/ 	.word	0xffffffff
	.align		4
        /*0008*/ 	.word	0x00000000
	.align		4
        /*000c*/ 	.word	0xfffffffe
	.align		4
        /*0010*/ 	.word	0x00000000
	.align		4
        /*0014*/ 	.word	0xfffffffd
	.align		4
        /*0018*/ 	.word	0x00000000
	.align		4
        /*001c*/ 	.word	0xfffffffc


//--------------------- .text.conv2d_fp32         --------------------------
	.section	.text.conv2d_fp32,"ax",@progbits
	.align	128
        .global         conv2d_fp32
        .type           conv2d_fp32,@function
        .size           conv2d_fp32,(.L_x_2 - conv2d_fp32)
        .other          conv2d_fp32,@"STO_CUDA_ENTRY STV_DEFAULT"
conv2d_fp32:
.text.conv2d_fp32:
[----:B------:R-:W-:Y:S01]  /*0000*/  LDC R1, c[0x0][0x37c] ;  /* 0x0000df00ff017b82 */ /* 0x000fe20000000800 */
.L_x_0:
[----:B------:R-:W-:Y:S01]  /*0010*/  BAR.SYNC.DEFER_BLOCKING 0x0 ;  /* 0x0000000000007b1d */ /* 0x000fe20000010000 */
[----:B------:R-:W-:-:S04]  /*0020*/  UIADD3 UR4, UPT, UPT, UR4, 0x1, URZ ;  /* 0x0000000104047890 */ /* 0x000fc8000fffe0ff */
[----:B------:R-:W-:-:S09]  /*0030*/  UISETP.GE.U32.AND UP0, UPT, UR4, UR5, UPT ;  /* 0x000000050400728c */ /* 0x000fd2000bf06070 */
[----:B------:R-:W-:Y:S05]  /*0040*/  BRA.U !UP0, `(.L_x_0) ;  /* 0xfffffffd08f07547 */ /* 0x000fea000b83ffff */
[----:B------:R-:W-:Y:S05]  /*0050*/  EXIT ;  /* 0x000000000000794d */ /* 0x000fea0003800000 */
.L_x_1:
[----:B------:R-:W-:-:S00]  /*0060*/  BRA `(.L_x_1) ;  /* 0xfffffffc00fc7947 */ /* 0x000fc0000383ffff */
[----:B------:R-:W-:-:S00]  /*0070*/  NOP ;  /* 0x0000000000007918 */ /* 0x000fc00000000000 */
        /* <DEDUP_REMOVED lines=8> */
.L_x_2:


//--------------------- .nv.shared.conv2d_fp32    --------------------------
	.section	.nv.shared.conv2d_fp32,"aw",@nobits
	.sectionflags	@""
	.align	16
.nv.shared.conv2d_fp32:
	.zero		17408


//--------------------- .nv.shared.reserved.0     --------------------------
	.section	.nv.shared.reserved.0,"aw",@nobits
	.weak		__nv_reservedSMEM_offset_0_alias
	.size		__nv_reservedSMEM_offset_0_alias, 0, 64
	.other		__nv_reservedSMEM_offset_0_alias,@"STO_CUDA_RESERVED_SHARED STV_DEFAULT"
__nv_reservedSMEM_offset_0_alias:
	.zero		0
	.zero		64


//--------------------- .nv.constant0.conv2d_fp32 --------------------------
	.section	.nv.constant0.conv2d_fp32,"a",@progbits
	.sectionflags	@""
	.align	4
.nv.constant0.conv2d_fp32:
	.zero		972


//--------------------- SYMBOLS --------------------------

	.type		.nv.reservedSmem.offset0,@object
	.size		.nv.reservedSmem.offset0,0x4
